//
// Generated by NVIDIA NVVM Compiler
//
// Compiler Build ID: CL-36424714
// Cuda compilation tools, release 13.0, V13.0.88
// Based on NVVM 20.0.0
//

.version 9.0
.target sm_100
.address_size 64

	// .globl	_Z6kernelP6SpherePh

.visible .entry _Z6kernelP6SpherePh(
	.param .u64 .ptr .align 1 _Z6kernelP6SpherePh_param_0,
	.param .u64 .ptr .align 1 _Z6kernelP6SpherePh_param_1
)
{
	.reg .pred 	%p<10>;
	.reg .b16 	%rs<2>;
	.reg .b32 	%r<21>;
	.reg .b32 	%f<159>;
	.reg .b64 	%rd<11>;

	ld.param.u64 	%rd5, [_Z6kernelP6SpherePh_param_0];
	ld.param.u64 	%rd4, [_Z6kernelP6SpherePh_param_1];
	cvta.to.global.u64 	%rd6, %rd5;
	mov.u32 	%r6, %tid.x;
	mov.u32 	%r7, %ctaid.x;
	mov.u32 	%r8, %ntid.x;
	mad.lo.s32 	%r1, %r7, %r8, %r6;
	mov.u32 	%r9, %tid.y;
	mov.u32 	%r10, %ctaid.y;
	mov.u32 	%r11, %ntid.y;
	mad.lo.s32 	%r2, %r10, %r11, %r9;
	add.s32 	%r12, %r1, -1024;
	cvt.rn.f32.s32 	%f1, %r12;
	add.s32 	%r13, %r2, -1024;
	cvt.rn.f32.s32 	%f2, %r13;
	add.s64 	%rd10, %rd6, 56;
	mov.f32 	%f139, 0f00000000;
	mov.f32 	%f140, 0fD09502F9;
	mov.b32 	%r20, 0;
	mov.f32 	%f138, %f139;
	mov.f32 	%f137, %f139;
$L__BB0_1:
	ld.global.f32 	%f68, [%rd10+-40];
	sub.f32 	%f69, %f1, %f68;
	ld.global.f32 	%f70, [%rd10+-36];
	sub.f32 	%f71, %f2, %f70;
	mul.f32 	%f8, %f69, %f69;
	mul.f32 	%f9, %f71, %f71;
	add.f32 	%f72, %f8, %f9;
	ld.global.f32 	%f73, [%rd10+-44];
	mul.f32 	%f10, %f73, %f73;
	setp.geu.f32 	%p1, %f72, %f10;
	mov.f32 	%f136, 0fD09502F9;
	@%p1 bra 	$L__BB0_3;
	sub.f32 	%f74, %f10, %f8;
	sub.f32 	%f75, %f74, %f9;
	sqrt.rn.f32 	%f76, %f75;
	sqrt.rn.f32 	%f77, %f10;
	div.rn.f32 	%f135, %f76, %f77;
	ld.global.f32 	%f78, [%rd10+-32];
	add.f32 	%f136, %f76, %f78;
$L__BB0_3:
	setp.leu.f32 	%p2, %f136, %f140;
	@%p2 bra 	$L__BB0_5;
	ld.global.f32 	%f79, [%rd10+-56];
	mul.f32 	%f137, %f135, %f79;
	ld.global.f32 	%f80, [%rd10+-48];
	mul.f32 	%f138, %f135, %f80;
	ld.global.f32 	%f81, [%rd10+-52];
	mul.f32 	%f139, %f135, %f81;
	mov.f32 	%f140, %f136;
$L__BB0_5:
	ld.global.f32 	%f83, [%rd10+-12];
	sub.f32 	%f84, %f1, %f83;
	ld.global.f32 	%f85, [%rd10+-8];
	sub.f32 	%f86, %f2, %f85;
	mul.f32 	%f22, %f84, %f84;
	mul.f32 	%f23, %f86, %f86;
	add.f32 	%f87, %f22, %f23;
	ld.global.f32 	%f88, [%rd10+-16];
	mul.f32 	%f24, %f88, %f88;
	setp.geu.f32 	%p3, %f87, %f24;
	mov.f32 	%f142, 0fD09502F9;
	@%p3 bra 	$L__BB0_7;
	sub.f32 	%f89, %f24, %f22;
	sub.f32 	%f90, %f89, %f23;
	sqrt.rn.f32 	%f91, %f90;
	sqrt.rn.f32 	%f92, %f24;
	div.rn.f32 	%f135, %f91, %f92;
	ld.global.f32 	%f93, [%rd10+-4];
	add.f32 	%f142, %f91, %f93;
$L__BB0_7:
	setp.leu.f32 	%p4, %f142, %f140;
	@%p4 bra 	$L__BB0_9;
	ld.global.f32 	%f94, [%rd10+-28];
	mul.f32 	%f137, %f135, %f94;
	ld.global.f32 	%f95, [%rd10+-20];
	mul.f32 	%f138, %f135, %f95;
	ld.global.f32 	%f96, [%rd10+-24];
	mul.f32 	%f139, %f135, %f96;
	mov.f32 	%f140, %f142;
$L__BB0_9:
	ld.global.f32 	%f98, [%rd10+16];
	sub.f32 	%f99, %f1, %f98;
	ld.global.f32 	%f100, [%rd10+20];
	sub.f32 	%f101, %f2, %f100;
	mul.f32 	%f36, %f99, %f99;
	mul.f32 	%f37, %f101, %f101;
	add.f32 	%f102, %f36, %f37;
	ld.global.f32 	%f103, [%rd10+12];
	mul.f32 	%f38, %f103, %f103;
	setp.geu.f32 	%p5, %f102, %f38;
	mov.f32 	%f148, 0fD09502F9;
	@%p5 bra 	$L__BB0_11;
	sub.f32 	%f104, %f38, %f36;
	sub.f32 	%f105, %f104, %f37;
	sqrt.rn.f32 	%f106, %f105;
	sqrt.rn.f32 	%f107, %f38;
	div.rn.f32 	%f135, %f106, %f107;
	ld.global.f32 	%f108, [%rd10+24];
	add.f32 	%f148, %f106, %f108;
$L__BB0_11:
	setp.leu.f32 	%p6, %f148, %f140;
	@%p6 bra 	$L__BB0_13;
	ld.global.f32 	%f109, [%rd10];
	mul.f32 	%f137, %f135, %f109;
	ld.global.f32 	%f110, [%rd10+8];
	mul.f32 	%f138, %f135, %f110;
	ld.global.f32 	%f111, [%rd10+4];
	mul.f32 	%f139, %f135, %f111;
	mov.f32 	%f140, %f148;
$L__BB0_13:
	ld.global.f32 	%f113, [%rd10+44];
	sub.f32 	%f114, %f1, %f113;
	ld.global.f32 	%f115, [%rd10+48];
	sub.f32 	%f116, %f2, %f115;
	mul.f32 	%f50, %f114, %f114;
	mul.f32 	%f51, %f116, %f116;
	add.f32 	%f117, %f50, %f51;
	ld.global.f32 	%f118, [%rd10+40];
	mul.f32 	%f52, %f118, %f118;
	setp.geu.f32 	%p7, %f117, %f52;
	mov.f32 	%f154, 0fD09502F9;
	@%p7 bra 	$L__BB0_15;
	sub.f32 	%f119, %f52, %f50;
	sub.f32 	%f120, %f119, %f51;
	sqrt.rn.f32 	%f121, %f120;
	sqrt.rn.f32 	%f122, %f52;
	div.rn.f32 	%f135, %f121, %f122;
	ld.global.f32 	%f123, [%rd10+52];
	add.f32 	%f154, %f121, %f123;
$L__BB0_15:
	setp.leu.f32 	%p8, %f154, %f140;
	@%p8 bra 	$L__BB0_17;
	ld.global.f32 	%f124, [%rd10+28];
	mul.f32 	%f137, %f135, %f124;
	ld.global.f32 	%f125, [%rd10+36];
	mul.f32 	%f138, %f135, %f125;
	ld.global.f32 	%f126, [%rd10+32];
	mul.f32 	%f139, %f135, %f126;
	mov.f32 	%f140, %f154;
$L__BB0_17:
	add.s32 	%r20, %r20, 4;
	add.s64 	%rd10, %rd10, 112;
	setp.ne.s32 	%p9, %r20, 20;
	@%p9 bra 	$L__BB0_1;
	cvta.to.global.u64 	%rd7, %rd4;
	mul.f32 	%f127, %f137, 0f437F0000;
	cvt.rzi.s32.f32 	%r14, %f127;
	shl.b32 	%r15, %r2, 13;
	shl.b32 	%r16, %r1, 2;
	add.s32 	%r17, %r15, %r16;
	cvt.s64.s32 	%rd8, %r17;
	add.s64 	%rd9, %rd7, %rd8;
	st.global.u8 	[%rd9], %r14;
	mul.f32 	%f128, %f138, 0f437F0000;
	cvt.rzi.s32.f32 	%r18, %f128;
	st.global.u8 	[%rd9+1], %r18;
	mul.f32 	%f129, %f139, 0f437F0000;
	cvt.rzi.s32.f32 	%r19, %f129;
	st.global.u8 	[%rd9+2], %r19;
	mov.b16 	%rs1, 255;
	st.global.u8 	[%rd9+3], %rs1;
	ret;

}


// ===== COMPILED SASS (sm_100) =====

	.target	sm_100

	.elftype	@"ET_EXEC"


//--------------------- .note.nv.tkinfo           --------------------------
	.section	.note.nv.tkinfo,"",@"SHT_NOTE"
	.sectionflags	@"SHF_NOTE_NV_TKINFO"
	.tkinfo
        /*0018*/ 	.word	0x00000002
        /*0030*/ 	.string	""
        /*0030*/ 	.string	"ptxas"
        /*0030*/ 	.string	"Cuda compilation tools, release 13.0, V13.0.88"
        /*0030*/ 	.string	"Build cuda_13.0.r13.0/compiler.36424714_0"
        /*0030*/ 	.string	"-arch sm_100 -m 64 "



//--------------------- .note.nv.cuinfo           --------------------------
	.section	.note.nv.cuinfo,"",@"SHT_NOTE"
	.sectionflags	@"SHF_NOTE_NV_CUINFO"
        /*0018*/ 	.short	0x0002
        /*001a*/ 	.short	0x0064
        /*001c*/ 	.short	0x0082
	.zero		2


//--------------------- .nv.info                  --------------------------
	.section	.nv.info,"",@"SHT_CUDA_INFO"
	.align	4


	//----- nvinfo : EIATTR_REGCOUNT
	.align		4
        /*0000*/ 	.byte	0x04, 0x2f
        /*0002*/ 	.short	(.L_1 - .L_0)
	.align		4
.L_0:
        /*0004*/ 	.word	index@(_Z6kernelP6SpherePh)
        /*0008*/ 	.word	0x00000018


	//----- nvinfo : EIATTR_FRAME_SIZE
	.align		4
.L_1:
        /*000c*/ 	.byte	0x04, 0x11
        /*000e*/ 	.short	(.L_3 - .L_2)
	.align		4
.L_2:
        /*0010*/ 	.word	index@($__internal_1_$__cuda_sm3x_div_rn_noftz_f32_slowpath)
        /*0014*/ 	.word	0x00000000


	//----- nvinfo : EIATTR_FRAME_SIZE
	.align		4
.L_3:
        /*0018*/ 	.byte	0x04, 0x11
        /*001a*/ 	.short	(.L_5 - .L_4)
	.align		4
.L_4:
        /*001c*/ 	.word	index@($__internal_0_$__cuda_sm20_sqrt_rn_f32_slowpath)
        /*0020*/ 	.word	0x00000000


	//----- nvinfo : EIATTR_FRAME_SIZE
	.align		4
.L_5:
        /*0024*/ 	.byte	0x04, 0x11
        /*0026*/ 	.short	(.L_7 - .L_6)
	.align		4
.L_6:
        /*0028*/ 	.word	index@(_Z6kernelP6SpherePh)
        /*002c*/ 	.word	0x00000000


	//----- nvinfo : EIATTR_MIN_STACK_SIZE
	.align		4
.L_7:
        /*0030*/ 	.byte	0x04, 0x12
        /*0032*/ 	.short	(.L_9 - .L_8)
	.align		4
.L_8:
        /*0034*/ 	.word	index@(_Z6kernelP6SpherePh)
        /*0038*/ 	.word	0x00000000
.L_9:


//--------------------- .nv.compat                --------------------------
	.section	.nv.compat,"",@"SHT_CUDA_COMPAT_INFO"
	.align	4
        /*0000*/ 	.byte	0x02, 0x09, 0x00, 0x00, 0x02, 0x02, 0x01, 0x00, 0x02, 0x05, 0x05, 0x00, 0x03, 0x07, 0x01, 0x01
        /*0010*/ 	.byte	0x02, 0x03, 0x00, 0x00, 0x02, 0x06, 0x01, 0x00, 0x04, 0x0b, 0x08, 0x00, 0x01, 0x00, 0x00, 0x00
        /*0020*/ 	.byte	0x00, 0x00, 0x00, 0x00


//--------------------- .nv.info._Z6kernelP6SpherePh --------------------------
	.section	.nv.info._Z6kernelP6SpherePh,"",@"SHT_CUDA_INFO"
	.sectionflags	@""
	.align	4


	//----- nvinfo : EIATTR_CUDA_API_VERSION
	.align		4
        /*0000*/ 	.byte	0x04, 0x37
        /*0002*/ 	.short	(.L_11 - .L_10)
.L_10:
        /*0004*/ 	.word	0x00000082


	//----- nvinfo : EIATTR_KPARAM_INFO
	.align		4
.L_11:
        /*0008*/ 	.byte	0x04, 0x17
        /*000a*/ 	.short	(.L_13 - .L_12)
.L_12:
        /*000c*/ 	.word	0x00000000
        /*0010*/ 	.short	0x0001
        /*0012*/ 	.short	0x0008
        /*0014*/ 	.byte	0x00, 0xf5, 0x21, 0x00


	//----- nvinfo : EIATTR_KPARAM_INFO
	.align		4
.L_13:
        /*0018*/ 	.byte	0x04, 0x17
        /*001a*/ 	.short	(.L_15 - .L_14)
.L_14:
        /*001c*/ 	.word	0x00000000
        /*0020*/ 	.short	0x0000
        /*0022*/ 	.short	0x0000
        /*0024*/ 	.byte	0x00, 0xf5, 0x21, 0x00


	//----- nvinfo : EIATTR_SPARSE_MMA_MASK
	.align		4
.L_15:
        /*0028*/ 	.byte	0x03, 0x50
        /*002a*/ 	.short	0x0000


	//----- nvinfo : EIATTR_MAXREG_COUNT
	.align		4
        /*002c*/ 	.byte	0x03, 0x1b
        /*002e*/ 	.short	0x00ff


	//----- nvinfo : EIATTR_MERCURY_ISA_VERSION
	.align		4
        /*0030*/ 	.byte	0x03, 0x5f
        /*0032*/ 	.short	0x0101


	//----- nvinfo : EIATTR_VRC_CTA_INIT_COUNT
	.align		4
        /*0034*/ 	.byte	0x02, 0x4a
	.zero		1
	.zero		1


	//----- nvinfo : EIATTR_EXIT_INSTR_OFFSETS
	.align		4
        /*0038*/ 	.byte	0x04, 0x1c
        /*003a*/ 	.short	(.L_17 - .L_16)


	//   ....[0]....
.L_16:
        /*003c*/ 	.word	0x000013f0


	//----- nvinfo : EIATTR_CRS_STACK_SIZE
	.align		4
.L_17:
        /*0040*/ 	.byte	0x04, 0x1e
        /*0042*/ 	.short	(.L_19 - .L_18)
.L_18:
        /*0044*/ 	.word	0x00000000


	//----- nvinfo : EIATTR_CBANK_PARAM_SIZE
	.align		4
.L_19:
        /*0048*/ 	.byte	0x03, 0x19
        /*004a*/ 	.short	0x0010


	//----- nvinfo : EIATTR_PARAM_CBANK
	.align		4
        /*004c*/ 	.byte	0x04, 0x0a
        /*004e*/ 	.short	(.L_21 - .L_20)
	.align		4
.L_20:
        /*0050*/ 	.word	index@(.nv.constant0._Z6kernelP6SpherePh)
        /*0054*/ 	.short	0x0380
        /*0056*/ 	.short	0x0010


	//----- nvinfo : EIATTR_SW_WAR
	.align		4
.L_21:
        /*0058*/ 	.byte	0x04, 0x36
        /*005a*/ 	.short	(.L_23 - .L_22)
.L_22:
        /*005c*/ 	.word	0x00000008
.L_23:


//--------------------- .nv.callgraph             --------------------------
	.section	.nv.callgraph,"",@"SHT_CUDA_CALLGRAPH"
	.align	4
	.sectionentsize	8
	.align		4
        /*0000*/ 	.word	0x00000000
	.align		4
        /*0004*/ 	.word	0xffffffff
	.align		4
        /*0008*/ 	.word	0x00000000
	.align		4
        /*000c*/ 	.word	0xfffffffe
	.align		4
        /*0010*/ 	.word	0x00000000
	.align		4
        /*0014*/ 	.word	0xfffffffd
	.align		4
        /*0018*/ 	.word	0x00000000
	.align		4
        /*001c*/ 	.word	0xfffffffc


//--------------------- .text._Z6kernelP6SpherePh --------------------------
	.section	.text._Z6kernelP6SpherePh,"ax",@progbits
	.align	128
        .global         _Z6kernelP6SpherePh
        .type           _Z6kernelP6SpherePh,@function
        .size           _Z6kernelP6SpherePh,(.L_x_57 - _Z6kernelP6SpherePh)
        .other          _Z6kernelP6SpherePh,@"STO_CUDA_ENTRY STV_DEFAULT"
_Z6kernelP6SpherePh:
.text._Z6kernelP6SpherePh:
[----:B------:R-:W-:Y:S01]  /*0000*/  LDC R1, c[0x0][0x37c] ;  /* 0x0000df00ff017b82 */ /* 0x000fe20000000800 */
[----:B------:R-:W0:Y:S07]  /*0010*/  S2R R6, SR_TID.X ;  /* 0x0000000000067919 */ /* 0x000e2e0000002100 */
[----:B------:R-:W0:Y:S01]  /*0020*/  LDC R3, c[0x0][0x360] ;  /* 0x0000d800ff037b82 */ /* 0x000e220000000800 */
[----:B------:R-:W1:Y:S01]  /*0030*/  LDCU.64 UR4, c[0x0][0x380] ;  /* 0x00007000ff0477ac */ /* 0x000e620008000a00 */
[----:B------:R-:W-:Y:S01]  /*0040*/  HFMA2 R8, -RZ, RZ, 0, 0 ;  /* 0x00000000ff087431 */ /* 0x000fe200000001ff */
[----:B------:R-:W2:Y:S01]  /*0050*/  S2R R7, SR_TID.Y ;  /* 0x0000000000077919 */ /* 0x000ea20000002200 */
[----:B------:R-:W-:-:S02]  /*0060*/  MOV R9, 0xd09502f9 ;  /* 0xd09502f900097802 */ /* 0x000fc40000000f00 */
[----:B------:R-:W-:Y:S02]  /*0070*/  CS2R R10, SRZ ;  /* 0x00000000000a7805 */ /* 0x000fe4000001ff00 */
[----:B------:R-:W0:Y:S08]  /*0080*/  S2UR UR6, SR_CTAID.X ;  /* 0x00000000000679c3 */ /* 0x000e300000002500 */
[----:B------:R-:W2:Y:S01]  /*0090*/  S2UR UR8, SR_CTAID.Y ;  /* 0x00000000000879c3 */ /* 0x000ea20000002600 */
[----:B-1----:R-:W-:-:S04]  /*00a0*/  UIADD3 UR4, UP0, UPT, UR4, 0x38, URZ ;  /* 0x0000003804047890 */ /* 0x002fc8000ff1e0ff */
[----:B------:R-:W-:-:S03]  /*00b0*/  UIADD3.X UR5, UPT, UPT, URZ, UR5, URZ, UP0, !UPT ;  /* 0x00000005ff057290 */ /* 0x000fc600087fe4ff */
[----:B------:R-:W2:Y:S01]  /*00c0*/  LDC R0, c[0x0][0x364] ;  /* 0x0000d900ff007b82 */ /* 0x000ea20000000800 */
[----:B------:R-:W-:Y:S01]  /*00d0*/  IMAD.U32 R4, RZ, RZ, UR4 ;  /* 0x00000004ff047e24 */ /* 0x000fe2000f8e00ff */
[----:B------:R-:W-:Y:S01]  /*00e0*/  UMOV UR4, URZ ;  /* 0x000000ff00047c82 */ /* 0x000fe20008000000 */
[----:B------:R-:W-:Y:S01]  /*00f0*/  MOV R5, UR5 ;  /* 0x0000000500057c02 */ /* 0x000fe20008000f00 */
[----:B0-----:R-:W-:Y:S01]  /*0100*/  IMAD R6, R3, UR6, R6 ;  /* 0x0000000603067c24 */ /* 0x001fe2000f8e0206 */
[----:B------:R-:W0:Y:S04]  /*0110*/  LDCU.64 UR6, c[0x0][0x358] ;  /* 0x00006b00ff0677ac */ /* 0x000e280008000a00 */
[----:B------:R-:W-:-:S04]  /*0120*/  IADD3 R12, PT, PT, R6, -0x400, RZ ;  /* 0xfffffc00060c7810 */ /* 0x000fc80007ffe0ff */
[----:B------:R-:W-:Y:S01]  /*0130*/  I2FP.F32.S32 R12, R12 ;  /* 0x0000000c000c7245 */ /* 0x000fe20000201400 */
[----:B--2---:R-:W-:-:S05]  /*0140*/  IMAD R7, R0, UR8, R7 ;  /* 0x0000000800077c24 */ /* 0x004fca000f8e0207 */
[----:B------:R-:W-:-:S04]  /*0150*/  IADD3 R13, PT, PT, R7, -0x400, RZ ;  /* 0xfffffc00070d7810 */ /* 0x000fc80007ffe0ff */
[----:B0-----:R-:W-:-:S07]  /*0160*/  I2FP.F32.S32 R13, R13 ;  /* 0x0000000d000d7245 */ /* 0x001fce0000201400 */
.L_x_42:
[----:B------:R-:W2:Y:S04]  /*0170*/  LDG.E R3, desc[UR6][R4.64+-0x28] ;  /* 0xffffd80604037981 */ /* 0x000ea8000c1e1900 */
[----:B------:R-:W3:Y:S04]  /*0180*/  LDG.E R2, desc[UR6][R4.64+-0x24] ;  /* 0xffffdc0604027981 */ /* 0x000ee8000c1e1900 */
[----:B------:R-:W4:Y:S01]  /*0190*/  LDG.E R14, desc[UR6][R4.64+-0x2c] ;  /* 0xffffd406040e7981 */ /* 0x000f22000c1e1900 */
[----:B------:R-:W-:Y:S01]  /*01a0*/  UIADD3 UR4, UPT, UPT, UR4, 0x4, URZ ;  /* 0x0000000404047890 */ /* 0x000fe2000fffe0ff */
[----:B------:R-:W-:Y:S03]  /*01b0*/  BSSY.RECONVERGENT B0, `(.L_x_0) ;  /* 0x0000039000007945 */ /* 0x000fe60003800200 */
[----:B------:R-:W-:Y:S01]  /*01c0*/  UISETP.NE.AND UP0, UPT, UR4, 0x14, UPT ;  /* 0x000000140400788c */ /* 0x000fe2000bf05270 */
[----:B--2---:R-:W-:Y:S01]  /*01d0*/  FADD R3, R12, -R3 ;  /* 0x800000030c037221 */ /* 0x004fe20000000000 */
[----:B---3--:R-:W-:-:S03]  /*01e0*/  FADD R2, R13, -R2 ;  /* 0x800000020d027221 */ /* 0x008fc60000000000 */
[----:B------:R-:W-:Y:S01]  /*01f0*/  FMUL R15, R3, R3 ;  /* 0x00000003030f7220 */ /* 0x000fe20000400000 */
[----:B------:R-:W-:Y:S01]  /*0200*/  FMUL R16, R2, R2 ;  /* 0x0000000202107220 */ /* 0x000fe20000400000 */
[----:B----4-:R-:W-:Y:S01]  /*0210*/  FMUL R14, R14, R14 ;  /* 0x0000000e0e0e7220 */ /* 0x010fe20000400000 */
[----:B------:R-:W-:Y:S02]  /*0220*/  MOV R2, 0xd09502f9 ;  /* 0xd09502f900027802 */ /* 0x000fe40000000f00 */
[----:B------:R-:W-:-:S05]  /*0230*/  FADD R3, R15, R16 ;  /* 0x000000100f037221 */ /* 0x000fca0000000000 */
[----:B------:R-:W-:-:S13]  /*0240*/  FSETP.GEU.AND P0, PT, R3, R14, PT ;  /* 0x0000000e0300720b */ /* 0x000fda0003f0e000 */
[----:B------:R-:W-:Y:S05]  /*0250*/  @P0 BRA `(.L_x_1) ;  /* 0x0000000000b80947 */ /* 0x000fea0003800000 */
[----:B------:R-:W-:Y:S01]  /*0260*/  FADD R0, -R15, R14 ;  /* 0x0000000e0f007221 */ /* 0x000fe20000000100 */
[----:B------:R-:W-:Y:S03]  /*0270*/  BSSY.RECONVERGENT B1, `(.L_x_2) ;  /* 0x000000e000017945 */ /* 0x000fe60003800200 */
[----:B------:R-:W-:-:S04]  /*0280*/  FADD R0, -R16, R0 ;  /* 0x0000000010007221 */ /* 0x000fc80000000100 */
[----:B------:R0:W1:Y:S01]  /*0290*/  MUFU.RSQ R3, R0 ;  /* 0x0000000000037308 */ /* 0x0000620000001400 */
[----:B------:R-:W-:-:S04]  /*02a0*/  IADD3 R2, PT, PT, R0, -0xd000000, RZ ;  /* 0xf300000000027810 */ /* 0x000fc80007ffe0ff */
[----:B------:R-:W-:-:S13]  /*02b0*/  ISETP.GT.U32.AND P0, PT, R2, 0x727fffff, PT ;  /* 0x727fffff0200780c */ /* 0x000fda0003f04070 */
[----:B01----:R-:W-:Y:S05]  /*02c0*/  @!P0 BRA `(.L_x_3) ;  /* 0x0000000000108947 */ /* 0x003fea0003800000 */
[----:B------:R-:W-:-:S07]  /*02d0*/  MOV R19, 0x2f0 ;  /* 0x000002f000137802 */ /* 0x000fce0000000f00 */
[----:B------:R-:W-:Y:S05]  /*02e0*/  CALL.REL.NOINC `($__internal_0_$__cuda_sm20_sqrt_rn_f32_slowpath) ;  /* 0x0000001000447944 */ /* 0x000fea0003c00000 */
[----:B------:R-:W-:Y:S01]  /*02f0*/  MOV R15, R0 ;  /* 0x00000000000f7202 */ /* 0x000fe20000000f00 */
[----:B------:R-:W-:Y:S06]  /*0300*/  BRA `(.L_x_4) ;  /* 0x0000000000107947 */ /* 0x000fec0003800000 */
.L_x_3:
[----:B------:R-:W-:Y:S01]  /*0310*/  FMUL.FTZ R15, R0, R3 ;  /* 0x00000003000f7220 */ /* 0x000fe20000410000 */
[----:B------:R-:W-:-:S03]  /*0320*/  FMUL.FTZ R2, R3, 0.5 ;  /* 0x3f00000003027820 */ /* 0x000fc60000410000 */
[----:B------:R-:W-:-:S04]  /*0330*/  FFMA R0, -R15, R15, R0 ;  /* 0x0000000f0f007223 */ /* 0x000fc80000000100 */
[----:B------:R-:W-:-:S07]  /*0340*/  FFMA R15, R0, R2, R15 ;  /* 0x00000002000f7223 */ /* 0x000fce000000000f */
.L_x_4:
[----:B------:R-:W-:Y:S05]  /*0350*/  BSYNC.RECONVERGENT B1 ;  /* 0x0000000000017941 */ /* 0x000fea0003800200 */
.L_x_2:
[----:B------:R-:W-:Y:S01]  /*0360*/  VIADD R0, R14, 0xf3000000 ;  /* 0xf30000000e007836 */ /* 0x000fe20000000000 */
[----:B------:R0:W1:Y:S04]  /*0370*/  MUFU.RSQ R17, R14 ;  /* 0x0000000e00117308 */ /* 0x0000680000001400 */
[----:B------:R-:W-:-:S13]  /*0380*/  ISETP.GT.U32.AND P0, PT, R0, 0x727fffff, PT ;  /* 0x727fffff0000780c */ /* 0x000fda0003f04070 */
[----:B01----:R-:W-:Y:S05]  /*0390*/  @!P0 BRA `(.L_x_5) ;  /* 0x00000000001c8947 */ /* 0x003fea0003800000 */
[----:B------:R-:W-:Y:S01]  /*03a0*/  BSSY.RECONVERGENT B1, `(.L_x_6) ;  /* 0x0000004000017945 */ /* 0x000fe20003800200 */
[----:B------:R-:W-:Y:S02]  /*03b0*/  MOV R0, R14 ;  /* 0x0000000e00007202 */ /* 0x000fe40000000f00 */
[----:B------:R-:W-:-:S07]  /*03c0*/  MOV R19, 0x3e0 ;  /* 0x000003e000137802 */ /* 0x000fce0000000f00 */
[----:B------:R-:W-:Y:S05]  /*03d0*/  CALL.REL.NOINC `($__internal_0_$__cuda_sm20_sqrt_rn_f32_slowpath) ;  /* 0x0000001000087944 */ /* 0x000fea0003c00000 */
[----:B------:R-:W-:Y:S05]  /*03e0*/  BSYNC.RECONVERGENT B1 ;  /* 0x0000000000017941 */ /* 0x000fea0003800200 */
.L_x_6:
[----:B------:R-:W-:Y:S01]  /*03f0*/  MOV R3, R0 ;  /* 0x0000000000037202 */ /* 0x000fe20000000f00 */
[----:B------:R-:W-:Y:S06]  /*0400*/  BRA `(.L_x_7) ;  /* 0x0000000000107947 */ /* 0x000fec0003800000 */
.L_x_5:
[----:B------:R-:W-:Y:S01]  /*0410*/  FMUL.FTZ R3, R14, R17 ;  /* 0x000000110e037220 */ /* 0x000fe20000410000 */
[----:B------:R-:W-:-:S03]  /*0420*/  FMUL.FTZ R0, R17, 0.5 ;  /* 0x3f00000011007820 */ /* 0x000fc60000410000 */
[----:B------:R-:W-:-:S04]  /*0430*/  FFMA R14, -R3, R3, R14 ;  /* 0x00000003030e7223 */ /* 0x000fc8000000010e */
[----:B------:R-:W-:-:S07]  /*0440*/  FFMA R3, R14, R0, R3 ;  /* 0x000000000e037223 */ /* 0x000fce0000000003 */
.L_x_7:
[----:B------:R-:W0:Y:S01]  /*0450*/  MUFU.RCP R0, R3 ;  /* 0x0000000300007308 */ /* 0x000e220000001000 */
[----:B------:R-:W-:Y:S07]  /*0460*/  BSSY.RECONVERGENT B1, `(.L_x_8) ;  /* 0x000000b000017945 */ /* 0x000fee0003800200 */
[----:B------:R-:W1:Y:S01]  /*0470*/  FCHK P0, R15, R3 ;  /* 0x000000030f007302 */ /* 0x000e620000000000 */
[----:B0-----:R-:W-:-:S04]  /*0480*/  FFMA R17, R0, -R3, 1 ;  /* 0x3f80000000117423 */ /* 0x001fc80000000803 */
[----:B------:R-:W-:-:S04]  /*0490*/  FFMA R0, R0, R17, R0 ;  /* 0x0000001100007223 */ /* 0x000fc80000000000 */
[----:B------:R-:W-:-:S04]  /*04a0*/  FFMA R2, R0, R15, RZ ;  /* 0x0000000f00027223 */ /* 0x000fc800000000ff */
[----:B------:R-:W-:-:S04]  /*04b0*/  FFMA R17, R2, -R3, R15 ;  /* 0x8000000302117223 */ /* 0x000fc8000000000f */
[----:B------:R-:W-:Y:S01]  /*04c0*/  FFMA R0, R0, R17, R2 ;  /* 0x0000001100007223 */ /* 0x000fe20000000002 */
[----:B-1----:R-:W-:Y:S06]  /*04d0*/  @!P0 BRA `(.L_x_9) ;  /* 0x00000000000c8947 */ /* 0x002fec0003800000 */
[----:B------:R-:W-:Y:S02]  /*04e0*/  MOV R0, R15 ;  /* 0x0000000f00007202 */ /* 0x000fe40000000f00 */
[----:B------:R-:W-:-:S07]  /*04f0*/  MOV R2, 0x510 ;  /* 0x0000051000027802 */ /* 0x000fce0000000f00 */
[----:B------:R-:W-:Y:S05]  /*0500*/  CALL.REL.NOINC `($__internal_1_$__cuda_sm3x_div_rn_noftz_f32_slowpath) ;  /* 0x0000001000187944 */ /* 0x000fea0003c00000 */
.L_x_9:
[----:B------:R-:W-:Y:S05]  /*0510*/  BSYNC.RECONVERGENT B1 ;  /* 0x0000000000017941 */ /* 0x000fea0003800200 */
.L_x_8:
[----:B------:R-:W2:Y:S02]  /*0520*/  LDG.E R2, desc[UR6][R4.64+-0x20] ;  /* 0xffffe00604027981 */ /* 0x000ea4000c1e1900 */
[----:B--2---:R-:W-:-:S07]  /*0530*/  FADD R2, R2, R15 ;  /* 0x0000000f02027221 */ /* 0x004fce0000000000 */
.L_x_1:
[----:B------:R-:W-:Y:S05]  /*0540*/  BSYNC.RECONVERGENT B0 ;  /* 0x0000000000007941 */ /* 0x000fea0003800200 */
.L_x_0:
[----:B------:R-:W2:Y:S04]  /*0550*/  LDG.E R19, desc[UR6][R4.64+-0xc] ;  /* 0xfffff40604137981 */ /* 0x000ea8000c1e1900 */
[----:B------:R-:W3:Y:S01]  /*0560*/  LDG.E R14, desc[UR6][R4.64+-0x8] ;  /* 0xfffff806040e7981 */ /* 0x000ee2000c1e1900 */
[----:B------:R-:W-:-:S03]  /*0570*/  FSETP.GT.AND P0, PT, R2, R9, PT ;  /* 0x000000090200720b */ /* 0x000fc60003f04000 */
[----:B------:R-:W4:Y:S10]  /*0580*/  LDG.E R16, desc[UR6][R4.64+-0x10] ;  /* 0xfffff00604107981 */ /* 0x000f34000c1e1900 */
[----:B------:R-:W5:Y:S04]  /*0590*/  @P0 LDG.E R3, desc[UR6][R4.64+-0x38] ;  /* 0xffffc80604030981 */ /* 0x000f68000c1e1900 */
[----:B------:R-:W5:Y:S04]  /*05a0*/  @P0 LDG.E R15, desc[UR6][R4.64+-0x30] ;  /* 0xffffd006040f0981 */ /* 0x000f68000c1e1900 */
[----:B------:R-:W5:Y:S01]  /*05b0*/  @P0 LDG.E R17, desc[UR6][R4.64+-0x34] ;  /* 0xffffcc0604110981 */ /* 0x000f62000c1e1900 */
[----:B------:R-:W-:Y:S01]  /*05c0*/  BSSY.RECONVERGENT B0, `(.L_x_10) ;  /* 0x000003c000007945 */ /* 0x000fe20003800200 */
[----:B------:R-:W-:Y:S01]  /*05d0*/  @P0 MOV R9, R2 ;  /* 0x0000000200090202 */ /* 0x000fe20000000f00 */
[----:B------:R-:W-:-:S02]  /*05e0*/  IMAD.MOV.U32 R2, RZ, RZ, -0x2f6afd07 ;  /* 0xd09502f9ff027424 */ /* 0x000fc400078e00ff */
[----:B--2---:R-:W-:Y:S01]  /*05f0*/  FADD R19, R12, -R19 ;  /* 0x800000130c137221 */ /* 0x004fe20000000000 */
[----:B---3--:R-:W-:-:S03]  /*0600*/  FADD R14, R13, -R14 ;  /* 0x8000000e0d0e7221 */ /* 0x008fc60000000000 */
[----:B------:R-:W-:Y:S01]  /*0610*/  FMUL R21, R19, R19 ;  /* 0x0000001313157220 */ /* 0x000fe20000400000 */
[----:B------:R-:W-:Y:S01]  /*0620*/  FMUL R18, R14, R14 ;  /* 0x0000000e0e127220 */ /* 0x000fe20000400000 */
[----:B----4-:R-:W-:-:S03]  /*0630*/  FMUL R14, R16, R16 ;  /* 0x00000010100e7220 */ /* 0x010fc60000400000 */
[----:B------:R-:W-:-:S05]  /*0640*/  FADD R19, R21, R18 ;  /* 0x0000001215137221 */ /* 0x000fca0000000000 */
[----:B------:R-:W-:Y:S01]  /*0650*/  FSETP.GEU.AND P1, PT, R19, R14, PT ;  /* 0x0000000e1300720b */ /* 0x000fe20003f2e000 */
[C---:B-----5:R-:W-:Y:S01]  /*0660*/  @P0 FMUL R11, R0.reuse, R3 ;  /* 0x00000003000b0220 */ /* 0x060fe20000400000 */
[C---:B------:R-:W-:Y:S01]  /*0670*/  @P0 FMUL R10, R0.reuse, R15 ;  /* 0x0000000f000a0220 */ /* 0x040fe20000400000 */
[----:B------:R-:W-:-:S10]  /*0680*/  @P0 FMUL R8, R0, R17 ;  /* 0x0000001100080220 */ /* 0x000fd40000400000 */
        /* <DEDUP_REMOVED lines=12> */
.L_x_13:
[----:B------:R-:W-:Y:S01]  /*0750*/  FMUL.FTZ R15, R0, R3 ;  /* 0x00000003000f7220 */ /* 0x000fe20000410000 */
[----:B------:R-:W-:-:S03]  /*0760*/  FMUL.FTZ R2, R3, 0.5 ;  /* 0x3f00000003027820 */ /* 0x000fc60000410000 */
[----:B------:R-:W-:-:S04]  /*0770*/  FFMA R0, -R15, R15, R0 ;  /* 0x0000000f0f007223 */ /* 0x000fc80000000100 */
[----:B------:R-:W-:-:S07]  /*0780*/  FFMA R15, R0, R2, R15 ;  /* 0x00000002000f7223 */ /* 0x000fce000000000f */
.L_x_14:
[----:B------:R-:W-:Y:S05]  /*0790*/  BSYNC.RECONVERGENT B1 ;  /* 0x0000000000017941 */ /* 0x000fea0003800200 */
.L_x_12:
[----:B------:R-:W-:Y:S01]  /*07a0*/  IADD3 R0, PT, PT, R14, -0xd000000, RZ ;  /* 0xf30000000e007810 */ /* 0x000fe20007ffe0ff */
[----:B------:R0:W1:Y:S03]  /*07b0*/  MUFU.RSQ R17, R14 ;  /* 0x0000000e00117308 */ /* 0x0000660000001400 */
[----:B------:R-:W-:-:S13]  /*07c0*/  ISETP.GT.U32.AND P0, PT, R0, 0x727fffff, PT ;  /* 0x727fffff0000780c */ /* 0x000fda0003f04070 */
[----:B0-----:R-:W-:Y:S05]  /*07d0*/  @!P0 BRA `(.L_x_15) ;  /* 0x00000000001c8947 */ /* 0x001fea0003800000 */
[----:B------:R-:W-:Y:S01]  /*07e0*/  BSSY.RECONVERGENT B1, `(.L_x_16) ;  /* 0x0000004000017945 */ /* 0x000fe20003800200 */
[----:B------:R-:W-:Y:S02]  /*07f0*/  MOV R0, R14 ;  /* 0x0000000e00007202 */ /* 0x000fe40000000f00 */
[----:B------:R-:W-:-:S07]  /*0800*/  MOV R19, 0x820 ;  /* 0x0000082000137802 */ /* 0x000fce0000000f00 */
[----:B-1----:R-:W-:Y:S05]  /*0810*/  CALL.REL.NOINC `($__internal_0_$__cuda_sm20_sqrt_rn_f32_slowpath) ;  /* 0x0000000800f87944 */ /* 0x002fea0003c00000 */
[----:B------:R-:W-:Y:S05]  /*0820*/  BSYNC.RECONVERGENT B1 ;  /* 0x0000000000017941 */ /* 0x000fea0003800200 */
.L_x_16:
[----:B------:R-:W-:Y:S01]  /*0830*/  IMAD.MOV.U32 R3, RZ, RZ, R0 ;  /* 0x000000ffff037224 */ /* 0x000fe200078e0000 */
[----:B------:R-:W-:Y:S06]  /*0840*/  BRA `(.L_x_17) ;  /* 0x0000000000107947 */ /* 0x000fec0003800000 */
.L_x_15:
[----:B-1----:R-:W-:Y:S01]  /*0850*/  FMUL.FTZ R3, R14, R17 ;  /* 0x000000110e037220 */ /* 0x002fe20000410000 */
[----:B------:R-:W-:-:S03]  /*0860*/  FMUL.FTZ R0, R17, 0.5 ;  /* 0x3f00000011007820 */ /* 0x000fc60000410000 */
[----:B------:R-:W-:-:S04]  /*0870*/  FFMA R14, -R3, R3, R14 ;  /* 0x00000003030e7223 */ /* 0x000fc8000000010e */
[----:B------:R-:W-:-:S07]  /*0880*/  FFMA R3, R14, R0, R3 ;  /* 0x000000000e037223 */ /* 0x000fce0000000003 */
.L_x_17:
        /* <DEDUP_REMOVED lines=12> */
.L_x_19:
[----:B------:R-:W-:Y:S05]  /*0950*/  BSYNC.RECONVERGENT B1 ;  /* 0x0000000000017941 */ /* 0x000fea0003800200 */
.L_x_18:
[----:B------:R-:W2:Y:S02]  /*0960*/  LDG.E R2, desc[UR6][R4.64+-0x4] ;  /* 0xfffffc0604027981 */ /* 0x000ea4000c1e1900 */
[----:B--2---:R-:W-:-:S07]  /*0970*/  FADD R2, R2, R15 ;  /* 0x0000000f02027221 */ /* 0x004fce0000000000 */
.L_x_11:
[----:B------:R-:W-:Y:S05]  /*0980*/  BSYNC.RECONVERGENT B0 ;  /* 0x0000000000007941 */ /* 0x000fea0003800200 */
.L_x_10:
[----:B------:R-:W2:Y:S04]  /*0990*/  LDG.E R19, desc[UR6][R4.64+0x10] ;  /* 0x0000100604137981 */ /* 0x000ea8000c1e1900 */
[----:B------:R-:W3:Y:S01]  /*09a0*/  LDG.E R14, desc[UR6][R4.64+0x14] ;  /* 0x00001406040e7981 */ /* 0x000ee2000c1e1900 */
[----:B------:R-:W-:-:S03]  /*09b0*/  FSETP.GT.AND P0, PT, R2, R9, PT ;  /* 0x000000090200720b */ /* 0x000fc60003f04000 */
[----:B------:R-:W4:Y:S10]  /*09c0*/  LDG.E R16, desc[UR6][R4.64+0xc] ;  /* 0x00000c0604107981 */ /* 0x000f34000c1e1900 */
[----:B------:R-:W5:Y:S04]  /*09d0*/  @P0 LDG.E R3, desc[UR6][R4.64+-0x1c] ;  /* 0xffffe40604030981 */ /* 0x000f68000c1e1900 */
[----:B------:R-:W5:Y:S04]  /*09e0*/  @P0 LDG.E R15, desc[UR6][R4.64+-0x14] ;  /* 0xffffec06040f0981 */ /* 0x000f68000c1e1900 */
[----:B------:R-:W5:Y:S01]  /*09f0*/  @P0 LDG.E R17, desc[UR6][R4.64+-0x18] ;  /* 0xffffe80604110981 */ /* 0x000f62000c1e1900 */
[----:B------:R-:W-:Y:S01]  /*0a00*/  @P0 MOV R9, R2 ;  /* 0x0000000200090202 */ /* 0x000fe20000000f00 */
[----:B------:R-:W-:Y:S01]  /*0a10*/  BSSY.RECONVERGENT B0, `(.L_x_20) ;  /* 0x000003b000007945 */ /* 0x000fe20003800200 */
[----:B------:R-:W-:-:S02]  /*0a20*/  HFMA2 R2, -RZ, RZ, -36.65625, 4.5359134674072265625e-05 ;  /* 0xd09502f9ff027431 */ /* 0x000fc400000001ff */
        /* <DEDUP_REMOVED lines=20> */
[----:B------:R-:W-:Y:S01]  /*0b70*/  IMAD.MOV.U32 R15, RZ, RZ, R0 ;  /* 0x000000ffff0f7224 */ /* 0x000fe200078e0000 */
[----:B------:R-:W-:Y:S06]  /*0b80*/  BRA `(.L_x_24) ;  /* 0x0000000000107947 */ /* 0x000fec0003800000 */
.L_x_23:
[----:B------:R-:W-:Y:S01]  /*0b90*/  FMUL.FTZ R15, R0, R3 ;  /* 0x00000003000f7220 */ /* 0x000fe20000410000 */
[----:B------:R-:W-:-:S03]  /*0ba0*/  FMUL.FTZ R2, R3, 0.5 ;  /* 0x3f00000003027820 */ /* 0x000fc60000410000 */
[----:B------:R-:W-:-:S04]  /*0bb0*/  FFMA R0, -R15, R15, R0 ;  /* 0x0000000f0f007223 */ /* 0x000fc80000000100 */
[----:B------:R-:W-:-:S07]  /*0bc0*/  FFMA R15, R0, R2, R15 ;  /* 0x00000002000f7223 */ /* 0x000fce000000000f */
.L_x_24:
[----:B------:R-:W-:Y:S05]  /*0bd0*/  BSYNC.RECONVERGENT B1 ;  /* 0x0000000000017941 */ /* 0x000fea0003800200 */
.L_x_22:
        /* <DEDUP_REMOVED lines=9> */
.L_x_26:
[----:B------:R-:W-:Y:S01]  /*0c70*/  MOV R3, R0 ;  /* 0x0000000000037202 */ /* 0x000fe20000000f00 */
[----:B------:R-:W-:Y:S06]  /*0c80*/  BRA `(.L_x_27) ;  /* 0x0000000000107947 */ /* 0x000fec0003800000 */
.L_x_25:
[----:B-1----:R-:W-:Y:S01]  /*0c90*/  FMUL.FTZ R3, R14, R17 ;  /* 0x000000110e037220 */ /* 0x002fe20000410000 */
[----:B------:R-:W-:-:S03]  /*0ca0*/  FMUL.FTZ R0, R17, 0.5 ;  /* 0x3f00000011007820 */ /* 0x000fc60000410000 */
[----:B------:R-:W-:-:S04]  /*0cb0*/  FFMA R14, -R3, R3, R14 ;  /* 0x00000003030e7223 */ /* 0x000fc8000000010e */
[----:B------:R-:W-:-:S07]  /*0cc0*/  FFMA R3, R14, R0, R3 ;  /* 0x000000000e037223 */ /* 0x000fce0000000003 */
.L_x_27:
        /* <DEDUP_REMOVED lines=12> */
.L_x_29:
[----:B------:R-:W-:Y:S05]  /*0d90*/  BSYNC.RECONVERGENT B1 ;  /* 0x0000000000017941 */ /* 0x000fea0003800200 */
.L_x_28:
[----:B------:R-:W2:Y:S02]  /*0da0*/  LDG.E R2, desc[UR6][R4.64+0x18] ;  /* 0x0000180604027981 */ /* 0x000ea4000c1e1900 */
[----:B--2---:R-:W-:-:S07]  /*0db0*/  FADD R2, R2, R15 ;  /* 0x0000000f02027221 */ /* 0x004fce0000000000 */
.L_x_21:
[----:B------:R-:W-:Y:S05]  /*0dc0*/  BSYNC.RECONVERGENT B0 ;  /* 0x0000000000007941 */ /* 0x000fea0003800200 */
.L_x_20:
[----:B------:R-:W2:Y:S04]  /*0dd0*/  LDG.E R19, desc[UR6][R4.64+0x2c] ;  /* 0x00002c0604137981 */ /* 0x000ea8000c1e1900 */
[----:B------:R-:W3:Y:S01]  /*0de0*/  LDG.E R14, desc[UR6][R4.64+0x30] ;  /* 0x00003006040e7981 */ /* 0x000ee2000c1e1900 */
[----:B------:R-:W-:-:S03]  /*0df0*/  FSETP.GT.AND P0, PT, R2, R9, PT ;  /* 0x000000090200720b */ /* 0x000fc60003f04000 */
[----:B------:R-:W4:Y:S10]  /*0e00*/  LDG.E R16, desc[UR6][R4.64+0x28] ;  /* 0x0000280604107981 */ /* 0x000f34000c1e1900 */
[----:B------:R-:W5:Y:S04]  /*0e10*/  @P0 LDG.E R3, desc[UR6][R4.64] ;  /* 0x0000000604030981 */ /* 0x000f68000c1e1900 */
[----:B------:R-:W5:Y:S04]  /*0e20*/  @P0 LDG.E R15, desc[UR6][R4.64+0x8] ;  /* 0x00000806040f0981 */ /* 0x000f68000c1e1900 */
[----:B------:R-:W5:Y:S01]  /*0e30*/  @P0 LDG.E R17, desc[UR6][R4.64+0x4] ;  /* 0x0000040604110981 */ /* 0x000f62000c1e1900 */
[----:B------:R-:W-:Y:S01]  /*0e40*/  @P0 IMAD.MOV.U32 R9, RZ, RZ, R2 ;  /* 0x000000ffff090224 */ /* 0x000fe200078e0002 */
        /* <DEDUP_REMOVED lines=24> */
.L_x_33:
[----:B------:R-:W-:Y:S01]  /*0fd0*/  FMUL.FTZ R15, R0, R3 ;  /* 0x00000003000f7220 */ /* 0x000fe20000410000 */
[----:B------:R-:W-:-:S03]  /*0fe0*/  FMUL.FTZ R2, R3, 0.5 ;  /* 0x3f00000003027820 */ /* 0x000fc60000410000 */
[----:B------:R-:W-:-:S04]  /*0ff0*/  FFMA R0, -R15, R15, R0 ;  /* 0x0000000f0f007223 */ /* 0x000fc80000000100 */
[----:B------:R-:W-:-:S07]  /*1000*/  FFMA R15, R0, R2, R15 ;  /* 0x00000002000f7223 */ /* 0x000fce000000000f */
.L_x_34:
[----:B------:R-:W-:Y:S05]  /*1010*/  BSYNC.RECONVERGENT B1 ;  /* 0x0000000000017941 */ /* 0x000fea0003800200 */
.L_x_32:
[----:B------:R-:W-:Y:S01]  /*1020*/  IADD3 R0, PT, PT, R14, -0xd000000, RZ ;  /* 0xf30000000e007810 */ /* 0x000fe20007ffe0ff */
[----:B------:R0:W1:Y:S03]  /*1030*/  MUFU.RSQ R17, R14 ;  /* 0x0000000e00117308 */ /* 0x0000660000001400 */
[----:B------:R-:W-:-:S13]  /*1040*/  ISETP.GT.U32.AND P0, PT, R0, 0x727fffff, PT ;  /* 0x727fffff0000780c */ /* 0x000fda0003f04070 */
[----:B0-----:R-:W-:Y:S05]  /*1050*/  @!P0 BRA `(.L_x_35) ;  /* 0x00000000001c8947 */ /* 0x001fea0003800000 */
[----:B------:R-:W-:Y:S01]  /*1060*/  BSSY.RECONVERGENT B1, `(.L_x_36) ;  /* 0x0000004000017945 */ /* 0x000fe20003800200 */
[----:B------:R-:W-:Y:S01]  /*1070*/  IMAD.MOV.U32 R0, RZ, RZ, R14 ;  /* 0x000000ffff007224 */ /* 0x000fe200078e000e */
[----:B------:R-:W-:-:S07]  /*1080*/  MOV R19, 0x10a0 ;  /* 0x000010a000137802 */ /* 0x000fce0000000f00 */
[----:B-1----:R-:W-:Y:S05]  /*1090*/  CALL.REL.NOINC `($__internal_0_$__cuda_sm20_sqrt_rn_f32_slowpath) ;  /* 0x0000000000d87944 */ /* 0x002fea0003c00000 */
[----:B------:R-:W-:Y:S05]  /*10a0*/  BSYNC.RECONVERGENT B1 ;  /* 0x0000000000017941 */ /* 0x000fea0003800200 */
.L_x_36:
[----:B------:R-:W-:Y:S01]  /*10b0*/  MOV R3, R0 ;  /* 0x0000000000037202 */ /* 0x000fe20000000f00 */
[----:B------:R-:W-:Y:S06]  /*10c0*/  BRA `(.L_x_37) ;  /* 0x0000000000107947 */ /* 0x000fec0003800000 */
.L_x_35:
[----:B-1----:R-:W-:Y:S01]  /*10d0*/  FMUL.FTZ R3, R14, R17 ;  /* 0x000000110e037220 */ /* 0x002fe20000410000 */
[----:B------:R-:W-:-:S03]  /*10e0*/  FMUL.FTZ R0, R17, 0.5 ;  /* 0x3f00000011007820 */ /* 0x000fc60000410000 */
[----:B------:R-:W-:-:S04]  /*10f0*/  FFMA R14, -R3, R3, R14 ;  /* 0x00000003030e7223 */ /* 0x000fc8000000010e */
[----:B------:R-:W-:-:S07]  /*1100*/  FFMA R3, R14, R0, R3 ;  /* 0x000000000e037223 */ /* 0x000fce0000000003 */
.L_x_37:
        /* <DEDUP_REMOVED lines=12> */
.L_x_39:
[----:B------:R-:W-:Y:S05]  /*11d0*/  BSYNC.RECONVERGENT B1 ;  /* 0x0000000000017941 */ /* 0x000fea0003800200 */
.L_x_38:
[----:B------:R-:W2:Y:S02]  /*11e0*/  LDG.E R2, desc[UR6][R4.64+0x34] ;  /* 0x0000340604027981 */ /* 0x000ea4000c1e1900 */
[----:B--2---:R-:W-:-:S07]  /*11f0*/  FADD R2, R2, R15 ;  /* 0x0000000f02027221 */ /* 0x004fce0000000000 */
.L_x_31:
[----:B------:R-:W-:Y:S05]  /*1200*/  BSYNC.RECONVERGENT B0 ;  /* 0x0000000000007941 */ /* 0x000fea0003800200 */
.L_x_30:
[----:B------:R-:W-:Y:S01]  /*1210*/  FSETP.GT.AND P0, PT, R2, R9, PT ;  /* 0x000000090200720b */ /* 0x000fe20003f04000 */
[----:B------:R-:W-:-:S12]  /*1220*/  BSSY.RECONVERGENT B0, `(.L_x_40) ;  /* 0x0000009000007945 */ /* 0x000fd80003800200 */
[----:B------:R-:W-:Y:S05]  /*1230*/  @!P0 BRA `(.L_x_41) ;  /* 0x00000000001c8947 */ /* 0x000fea0003800000 */
[----:B------:R-:W2:Y:S04]  /*1240*/  LDG.E R11, desc[UR6][R4.64+0x1c] ;  /* 0x00001c06040b7981 */ /* 0x000ea8000c1e1900 */
[----:B------:R-:W3:Y:S04]  /*1250*/  LDG.E R3, desc[UR6][R4.64+0x24] ;  /* 0x0000240604037981 */ /* 0x000ee8000c1e1900 */
[----:B------:R-:W4:Y:S01]  /*1260*/  LDG.E R15, desc[UR6][R4.64+0x20] ;  /* 0x00002006040f7981 */ /* 0x000f22000c1e1900 */
[----:B------:R-:W-:Y:S01]  /*1270*/  MOV R9, R2 ;  /* 0x0000000200097202 */ /* 0x000fe20000000f00 */
[C---:B--2---:R-:W-:Y:S01]  /*1280*/  FMUL R11, R0.reuse, R11 ;  /* 0x0000000b000b7220 */ /* 0x044fe20000400000 */
[C---:B---3--:R-:W-:Y:S01]  /*1290*/  FMUL R10, R0.reuse, R3 ;  /* 0x00000003000a7220 */ /* 0x048fe20000400000 */
[----:B----4-:R-:W-:-:S07]  /*12a0*/  FMUL R8, R0, R15 ;  /* 0x0000000f00087220 */ /* 0x010fce0000400000 */
.L_x_41:
[----:B------:R-:W-:Y:S05]  /*12b0*/  BSYNC.RECONVERGENT B0 ;  /* 0x0000000000007941 */ /* 0x000fea0003800200 */
.L_x_40:
[----:B------:R-:W-:-:S04]  /*12c0*/  IADD3 R4, P0, PT, R4, 0x70, RZ ;  /* 0x0000007004047810 */ /* 0x000fc80007f1e0ff */
[----:B------:R-:W-:Y:S01]  /*12d0*/  IADD3.X R5, PT, PT, RZ, R5, RZ, P0, !PT ;  /* 0x00000005ff057210 */ /* 0x000fe200007fe4ff */
[----:B------:R-:W-:Y:S08]  /*12e0*/  BRA.U UP0, `(.L_x_42) ;  /* 0xffffffed00a07547 */ /* 0x000ff0000b83ffff */
[----:B------:R-:W0:Y:S01]  /*12f0*/  LDCU.64 UR8, c[0x0][0x388] ;  /* 0x00007100ff0877ac */ /* 0x000e220008000a00 */
[----:B------:R-:W-:Y:S01]  /*1300*/  LEA R0, R7, R6, 0xb ;  /* 0x0000000607007211 */ /* 0x000fe200078e58ff */
[----:B------:R-:W-:Y:S01]  /*1310*/  FMUL R11, R11, 255 ;  /* 0x437f00000b0b7820 */ /* 0x000fe20000400000 */
[----:B------:R-:W-:Y:S01]  /*1320*/  FMUL R10, R10, 255 ;  /* 0x437f00000a0a7820 */ /* 0x000fe20000400000 */
[----:B------:R-:W-:Y:S02]  /*1330*/  FMUL R8, R8, 255 ;  /* 0x437f000008087820 */ /* 0x000fe40000400000 */
[----:B------:R-:W-:Y:S01]  /*1340*/  IMAD.SHL.U32 R0, R0, 0x4, RZ ;  /* 0x0000000400007824 */ /* 0x000fe200078e00ff */
[----:B------:R-:W1:Y:S08]  /*1350*/  F2I.TRUNC.NTZ R5, R10 ;  /* 0x0000000a00057305 */ /* 0x000e70000020f100 */
[----:B------:R-:W2:Y:S01]  /*1360*/  F2I.TRUNC.NTZ R11, R11 ;  /* 0x0000000b000b7305 */ /* 0x000ea2000020f100 */
[----:B0-----:R-:W-:-:S04]  /*1370*/  IADD3 R2, P0, PT, R0, UR8, RZ ;  /* 0x0000000800027c10 */ /* 0x001fc8000ff1e0ff */
[----:B------:R-:W-:-:S03]  /*1380*/  LEA.HI.X.SX32 R3, R0, UR9, 0x1, P0 ;  /* 0x0000000900037c11 */ /* 0x000fc600080f0eff */
[----:B------:R-:W0:Y:S01]  /*1390*/  F2I.TRUNC.NTZ R7, R8 ;  /* 0x0000000800077305 */ /* 0x000e22000020f100 */
[----:B------:R-:W-:Y:S01]  /*13a0*/  HFMA2 R0, -RZ, RZ, 0, 1.5199184417724609375e-05 ;  /* 0x000000ffff007431 */ /* 0x000fe200000001ff */
[----:B-1----:R-:W-:Y:S04]  /*13b0*/  STG.E.U8 desc[UR6][R2.64+0x1], R5 ;  /* 0x0000010502007986 */ /* 0x002fe8000c101106 */
[----:B--2---:R-:W-:Y:S04]  /*13c0*/  STG.E.U8 desc[UR6][R2.64], R11 ;  /* 0x0000000b02007986 */ /* 0x004fe8000c101106 */
[----:B------:R-:W-:Y:S04]  /*13d0*/  STG.E.U8 desc[UR6][R2.64+0x3], R0 ;  /* 0x0000030002007986 */ /* 0x000fe8000c101106 */
[----:B0-----:R-:W-:Y:S01]  /*13e0*/  STG.E.U8 desc[UR6][R2.64+0x2], R7 ;  /* 0x0000020702007986 */ /* 0x001fe2000c101106 */
[----:B------:R-:W-:Y:S05]  /*13f0*/  EXIT ;  /* 0x000000000000794d */ /* 0x000fea0003800000 */
        .weak           $__internal_0_$__cuda_sm20_sqrt_rn_f32_slowpath
        .type           $__internal_0_$__cuda_sm20_sqrt_rn_f32_slowpath,@function
        .size           $__internal_0_$__cuda_sm20_sqrt_rn_f32_slowpath,($__internal_1_$__cuda_sm3x_div_rn_noftz_f32_slowpath - $__internal_0_$__cuda_sm20_sqrt_rn_f32_slowpath)
$__internal_0_$__cuda_sm20_sqrt_rn_f32_slowpath:
[----:B------:R-:W-:-:S13]  /*1400*/  LOP3.LUT P0, RZ, R0, 0x7fffffff, RZ, 0xc0, !PT ;  /* 0x7fffffff00ff7812 */ /* 0x000fda000780c0ff */
[----:B------:R-:W-:Y:S01]  /*1410*/  @!P0 MOV R2, R0 ;  /* 0x0000000000028202 */ /* 0x000fe20000000f00 */
[----:B------:R-:W-:Y:S06]  /*1420*/  @!P0 BRA `(.L_x_43) ;  /* 0x0000000000408947 */ /* 0x000fec0003800000 */
[----:B------:R-:W-:-:S13]  /*1430*/  FSETP.GEU.FTZ.AND P0, PT, R0, RZ, PT ;  /* 0x000000ff0000720b */ /* 0x000fda0003f1e000 */
[----:B------:R-:W-:Y:S01]  /*1440*/  @!P0 MOV R2, 0x7fffffff ;  /* 0x7fffffff00028802 */ /* 0x000fe20000000f00 */
[----:B------:R-:W-:Y:S06]  /*1450*/  @!P0 BRA `(.L_x_43) ;  /* 0x0000000000348947 */ /* 0x000fec0003800000 */
[----:B------:R-:W-:-:S13]  /*1460*/  FSETP.GTU.FTZ.AND P0, PT, |R0|, +INF , PT ;  /* 0x7f8000000000780b */ /* 0x000fda0003f1c200 */
[----:B------:R-:W-:Y:S01]  /*1470*/  @P0 FADD.FTZ R2, R0, 1 ;  /* 0x3f80000000020421 */ /* 0x000fe20000010000 */
[----:B------:R-:W-:Y:S06]  /*1480*/  @P0 BRA `(.L_x_43) ;  /* 0x0000000000280947 */ /* 0x000fec0003800000 */
[----:B------:R-:W-:-:S13]  /*1490*/  FSETP.NEU.FTZ.AND P0, PT, |R0|, +INF , PT ;  /* 0x7f8000000000780b */ /* 0x000fda0003f1d200 */
[----:B------:R-:W-:-:S04]  /*14a0*/  @P0 FFMA R3, R0, 1.84467440737095516160e+19, RZ ;  /* 0x5f80000000030823 */ /* 0x000fc800000000ff */
[----:B------:R-:W0:Y:S02]  /*14b0*/  @P0 MUFU.RSQ R2, R3 ;  /* 0x0000000300020308 */ /* 0x000e240000001400 */
[----:B0-----:R-:W-:Y:S01]  /*14c0*/  @P0 FMUL.FTZ R16, R3, R2 ;  /* 0x0000000203100220 */ /* 0x001fe20000410000 */
[----:B------:R-:W-:Y:S01]  /*14d0*/  @P0 FMUL.FTZ R18, R2, 0.5 ;  /* 0x3f00000002120820 */ /* 0x000fe20000410000 */
[----:B------:R-:W-:Y:S02]  /*14e0*/  @!P0 MOV R2, R0 ;  /* 0x0000000000028202 */ /* 0x000fe40000000f00 */
[----:B------:R-:W-:-:S04]  /*14f0*/  @P0 FADD.FTZ R17, -R16, -RZ ;  /* 0x800000ff10110221 */ /* 0x000fc80000010100 */
[----:B------:R-:W-:-:S04]  /*1500*/  @P0 FFMA R17, R16, R17, R3 ;  /* 0x0000001110110223 */ /* 0x000fc80000000003 */
[----:B------:R-:W-:-:S04]  /*1510*/  @P0 FFMA R17, R17, R18, R16 ;  /* 0x0000001211110223 */ /* 0x000fc80000000010 */
[----:B------:R-:W-:-:S07]  /*1520*/  @P0 FMUL.FTZ R2, R17, 2.3283064365386962891e-10 ;  /* 0x2f80000011020820 */ /* 0x000fce0000410000 */
.L_x_43:
[----:B------:R-:W-:Y:S01]  /*1530*/  HFMA2 R3, -RZ, RZ, 0, 0 ;  /* 0x00000000ff037431 */ /* 0x000fe200000001ff */
[----:B------:R-:W-:Y:S01]  /*1540*/  MOV R0, R2 ;  /* 0x0000000200007202 */ /* 0x000fe20000000f00 */
[----:B------:R-:W-:-:S04]  /*1550*/  IMAD.MOV.U32 R2, RZ, RZ, R19 ;  /* 0x000000ffff027224 */ /* 0x000fc800078e0013 */
[----:B------:R-:W-:Y:S05]  /*1560*/  RET.REL.NODEC R2 `(_Z6kernelP6SpherePh) ;  /* 0xffffffe802a47950 */ /* 0x000fea0003c3ffff */
        .weak           $__internal_1_$__cuda_sm3x_div_rn_noftz_f32_slowpath
        .type           $__internal_1_$__cuda_sm3x_div_rn_noftz_f32_slowpath,@function
        .size           $__internal_1_$__cuda_sm3x_div_rn_noftz_f32_slowpath,(.L_x_57 - $__internal_1_$__cuda_sm3x_div_rn_noftz_f32_slowpath)
$__internal_1_$__cuda_sm3x_div_rn_noftz_f32_slowpath:
[----:B------:R-:W-:Y:S01]  /*1570*/  SHF.R.U32.HI R14, RZ, 0x17, R3 ;  /* 0x00000017ff0e7819 */ /* 0x000fe20000011603 */
[----:B------:R-:W-:Y:S01]  /*1580*/  BSSY.RECONVERGENT B2, `(.L_x_44) ;  /* 0x0000062000027945 */ /* 0x000fe20003800200 */
[----:B------:R-:W-:Y:S02]  /*1590*/  SHF.R.U32.HI R16, RZ, 0x17, R0 ;  /* 0x00000017ff107819 */ /* 0x000fe40000011600 */
[----:B------:R-:W-:Y:S02]  /*15a0*/  LOP3.LUT R14, R14, 0xff, RZ, 0xc0, !PT ;  /* 0x000000ff0e0e7812 */ /* 0x000fe400078ec0ff */
[----:B------:R-:W-:Y:S02]  /*15b0*/  LOP3.LUT R19, R16, 0xff, RZ, 0xc0, !PT ;  /* 0x000000ff10137812 */ /* 0x000fe400078ec0ff */
[----:B------:R-:W-:Y:S02]  /*15c0*/  IADD3 R18, PT, PT, R14, -0x1, RZ ;  /* 0xffffffff0e127810 */ /* 0x000fe40007ffe0ff */
[----:B------:R-:W-:-:S02]  /*15d0*/  IADD3 R17, PT, PT, R19, -0x1, RZ ;  /* 0xffffffff13117810 */ /* 0x000fc40007ffe0ff */
[----:B------:R-:W-:-:S04]  /*15e0*/  ISETP.GT.U32.AND P0, PT, R18, 0xfd, PT ;  /* 0x000000fd1200780c */ /* 0x000fc80003f04070 */
[----:B------:R-:W-:-:S13]  /*15f0*/  ISETP.GT.U32.OR P0, PT, R17, 0xfd, P0 ;  /* 0x000000fd1100780c */ /* 0x000fda0000704470 */
[----:B------:R-:W-:Y:S01]  /*1600*/  @!P0 MOV R16, RZ ;  /* 0x000000ff00108202 */ /* 0x000fe20000000f00 */
[----:B------:R-:W-:Y:S06]  /*1610*/  @!P0 BRA `(.L_x_45) ;  /* 0x00000000005c8947 */ /* 0x000fec0003800000 */
[----:B------:R-:W-:Y:S02]  /*1620*/  FSETP.GTU.FTZ.AND P0, PT, |R0|, +INF , PT ;  /* 0x7f8000000000780b */ /* 0x000fe40003f1c200 */
[----:B------:R-:W-:-:S04]  /*1630*/  FSETP.GTU.FTZ.AND P1, PT, |R3|, +INF , PT ;  /* 0x7f8000000300780b */ /* 0x000fc80003f3c200 */
[----:B------:R-:W-:-:S13]  /*1640*/  PLOP3.LUT P0, PT, P0, P1, PT, 0xf8, 0x8f ;  /* 0x00000000008f781c */ /* 0x000fda0000703f70 */
[----:B------:R-:W-:Y:S05]  /*1650*/  @P0 BRA `(.L_x_46) ;  /* 0x00000004004c0947 */ /* 0x000fea0003800000 */
[----:B------:R-:W-:-:S13]  /*1660*/  LOP3.LUT P0, RZ, R3, 0x7fffffff, R0, 0xc8, !PT ;  /* 0x7fffffff03ff7812 */ /* 0x000fda000780c800 */
[----:B------:R-:W-:Y:S05]  /*1670*/  @!P0 BRA `(.L_x_47) ;  /* 0x00000004003c8947 */ /* 0x000fea0003800000 */
[C---:B------:R-:W-:Y:S02]  /*1680*/  FSETP.NEU.FTZ.AND P2, PT, |R0|.reuse, +INF , PT ;  /* 0x7f8000000000780b */ /* 0x040fe40003f5d200 */
[----:B------:R-:W-:Y:S02]  /*1690*/  FSETP.NEU.FTZ.AND P1, PT, |R3|, +INF , PT ;  /* 0x7f8000000300780b */ /* 0x000fe40003f3d200 */
[----:B------:R-:W-:-:S11]  /*16a0*/  FSETP.NEU.FTZ.AND P0, PT, |R0|, +INF , PT ;  /* 0x7f8000000000780b */ /* 0x000fd60003f1d200 */
[----:B------:R-:W-:Y:S05]  /*16b0*/  @!P1 BRA !P2, `(.L_x_47) ;  /* 0x00000004002c9947 */ /* 0x000fea0005000000 */
[----:B------:R-:W-:-:S04]  /*16c0*/  LOP3.LUT P2, RZ, R0, 0x7fffffff, RZ, 0xc0, !PT ;  /* 0x7fffffff00ff7812 */ /* 0x000fc8000784c0ff */
[----:B------:R-:W-:-:S13]  /*16d0*/  PLOP3.LUT P1, PT, P1, P2, PT, 0x2f, 0xf2 ;  /* 0x0000000000f2781c */ /* 0x000fda0000f24577 */
[----:B------:R-:W-:Y:S05]  /*16e0*/  @P1 BRA `(.L_x_48) ;  /* 0x0000000400181947 */ /* 0x000fea0003800000 */
[----:B------:R-:W-:-:S04]  /*16f0*/  LOP3.LUT P1, RZ, R3, 0x7fffffff, RZ, 0xc0, !PT ;  /* 0x7fffffff03ff7812 */ /* 0x000fc8000782c0ff */
[----:B------:R-:W-:-:S13]  /*1700*/  PLOP3.LUT P0, PT, P0, P1, PT, 0x2f, 0xf2 ;  /* 0x0000000000f2781c */ /* 0x000fda0000702577 */
[----:B------:R-:W-:Y:S05]  /*1710*/  @P0 BRA `(.L_x_49) ;  /* 0x0000000400000947 */ /* 0x000fea0003800000 */
[----:B------:R-:W-:Y:S02]  /*1720*/  ISETP.GE.AND P0, PT, R17, RZ, PT ;  /* 0x000000ff1100720c */ /* 0x000fe40003f06270 */
[----:B------:R-:W-:-:S11]  /*1730*/  ISETP.GE.AND P1, PT, R18, RZ, PT ;  /* 0x000000ff1200720c */ /* 0x000fd60003f26270 */
[----:B------:R-:W-:Y:S01]  /*1740*/  @P0 MOV R16, RZ ;  /* 0x000000ff00100202 */ /* 0x000fe20000000f00 */
[----:B------:R-:W-:Y:S02]  /*1750*/  @!P0 IMAD.MOV.U32 R16, RZ, RZ, -0x40 ;  /* 0xffffffc0ff108424 */ /* 0x000fe400078e00ff */
[----:B------:R-:W-:Y:S01]  /*1760*/  @!P0 FFMA R0, R0, 1.84467440737095516160e+19, RZ ;  /* 0x5f80000000008823 */ /* 0x000fe200000000ff */
[----:B------:R-:W-:Y:S02]  /*1770*/  @!P1 FFMA R3, R3, 1.84467440737095516160e+19, RZ ;  /* 0x5f80000003039823 */ /* 0x000fe400000000ff */
[----:B------:R-:W-:-:S07]  /*1780*/  @!P1 IADD3 R16, PT, PT, R16, 0x40, RZ ;  /* 0x0000004010109810 */ /* 0x000fce0007ffe0ff */
.L_x_45:
[----:B------:R-:W-:Y:S01]  /*1790*/  LEA R18, R14, 0xc0800000, 0x17 ;  /* 0xc08000000e127811 */ /* 0x000fe200078eb8ff */
[----:B------:R-:W-:Y:S01]  /*17a0*/  BSSY.RECONVERGENT B3, `(.L_x_50) ;  /* 0x0000036000037945 */ /* 0x000fe20003800200 */
[----:B------:R-:W-:Y:S02]  /*17b0*/  IADD3 R19, PT, PT, R19, -0x7f, RZ ;  /* 0xffffff8113137810 */ /* 0x000fe40007ffe0ff */
[----:B------:R-:W-:-:S03]  /*17c0*/  IADD3 R20, PT, PT, -R18, R3, RZ ;  /* 0x0000000312147210 */ /* 0x000fc60007ffe1ff */
[C---:B------:R-:W-:Y:S01]  /*17d0*/  IMAD R0, R19.reuse, -0x800000, R0 ;  /* 0xff80000013007824 */ /* 0x040fe200078e0200 */
[----:B------:R-:W0:Y:S01]  /*17e0*/  MUFU.RCP R3, R20 ;  /* 0x0000001400037308 */ /* 0x000e220000001000 */
[----:B------:R-:W-:Y:S01]  /*17f0*/  FADD.FTZ R17, -R20, -RZ ;  /* 0x800000ff14117221 */ /* 0x000fe20000010100 */
[----:B------:R-:W-:-:S04]  /*1800*/  IADD3 R19, PT, PT, R19, 0x7f, -R14 ;  /* 0x0000007f13137810 */ /* 0x000fc80007ffe80e */
[----:B------:R-:W-:Y:S01]  /*1810*/  IADD3 R19, PT, PT, R19, R16, RZ ;  /* 0x0000001013137210 */ /* 0x000fe20007ffe0ff */
[----:B0-----:R-:W-:-:S04]  /*1820*/  FFMA R18, R3, R17, 1 ;  /* 0x3f80000003127423 */ /* 0x001fc80000000011 */
[----:B------:R-:W-:-:S04]  /*1830*/  FFMA R3, R3, R18, R3 ;  /* 0x0000001203037223 */ /* 0x000fc80000000003 */
[----:B------:R-:W-:-:S04]  /*1840*/  FFMA R18, R0, R3, RZ ;  /* 0x0000000300127223 */ /* 0x000fc800000000ff */
[----:B------:R-:W-:-:S04]  /*1850*/  FFMA R21, R17, R18, R0 ;  /* 0x0000001211157223 */ /* 0x000fc80000000000 */
[----:B------:R-:W-:-:S04]  /*1860*/  FFMA R18, R3, R21, R18 ;  /* 0x0000001503127223 */ /* 0x000fc80000000012 */
[----:B------:R-:W-:-:S04]  /*1870*/  FFMA R17, R17, R18, R0 ;  /* 0x0000001211117223 */ /* 0x000fc80000000000 */
[----:B------:R-:W-:-:S05]  /*1880*/  FFMA R0, R3, R17, R18 ;  /* 0x0000001103007223 */ /* 0x000fca0000000012 */
[----:B------:R-:W-:-:S04]  /*1890*/  SHF.R.U32.HI R14, RZ, 0x17, R0 ;  /* 0x00000017ff0e7819 */ /* 0x000fc80000011600 */
[----:B------:R-:W-:-:S04]  /*18a0*/  LOP3.LUT R14, R14, 0xff, RZ, 0xc0, !PT ;  /* 0x000000ff0e0e7812 */ /* 0x000fc800078ec0ff */
[----:B------:R-:W-:-:S05]  /*18b0*/  IADD3 R20, PT, PT, R14, R19, RZ ;  /* 0x000000130e147210 */ /* 0x000fca0007ffe0ff */
[----:B------:R-:W-:-:S05]  /*18c0*/  VIADD R14, R20, 0xffffffff ;  /* 0xffffffff140e7836 */ /* 0x000fca0000000000 */
[----:B------:R-:W-:-:S13]  /*18d0*/  ISETP.GE.U32.AND P0, PT, R14, 0xfe, PT ;  /* 0x000000fe0e00780c */ /* 0x000fda0003f06070 */
[----:B------:R-:W-:Y:S05]  /*18e0*/  @!P0 BRA `(.L_x_51) ;  /* 0x0000000000808947 */ /* 0x000fea0003800000 */
[----:B------:R-:W-:-:S13]  /*18f0*/  ISETP.GT.AND P0, PT, R20, 0xfe, PT ;  /* 0x000000fe1400780c */ /* 0x000fda0003f04270 */
[----:B------:R-:W-:Y:S05]  /*1900*/  @P0 BRA `(.L_x_52) ;  /* 0x00000000006c0947 */ /* 0x000fea0003800000 */
[----:B------:R-:W-:-:S13]  /*1910*/  ISETP.GE.AND P0, PT, R20, 0x1, PT ;  /* 0x000000011400780c */ /* 0x000fda0003f06270 */
[----:B------:R-:W-:Y:S05]  /*1920*/  @P0 BRA `(.L_x_53) ;  /* 0x0000000000740947 */ /* 0x000fea0003800000 */
[----:B------:R-:W-:Y:S02]  /*1930*/  ISETP.GE.AND P0, PT, R20, -0x18, PT ;  /* 0xffffffe81400780c */ /* 0x000fe40003f06270 */
[----:B------:R-:W-:-:S11]  /*1940*/  LOP3.LUT R0, R0, 0x80000000, RZ, 0xc0, !PT ;  /* 0x8000000000007812 */ /* 0x000fd600078ec0ff */
[----:B------:R-:W-:Y:S05]  /*1950*/  @!P0 BRA `(.L_x_53) ;  /* 0x0000000000688947 */ /* 0x000fea0003800000 */
[CCC-:B------:R-:W-:Y:S01]  /*1960*/  FFMA.RZ R14, R3.reuse, R17.reuse, R18.reuse ;  /* 0x00000011030e7223 */ /* 0x1c0fe2000000c012 */
[C---:B------:R-:W-:Y:S02]  /*1970*/  ISETP.NE.AND P2, PT, R20.reuse, RZ, PT ;  /* 0x000000ff1400720c */ /* 0x040fe40003f45270 */
[----:B------:R-:W-:Y:S02]  /*1980*/  ISETP.NE.AND P1, PT, R20, RZ, PT ;  /* 0x000000ff1400720c */ /* 0x000fe40003f25270 */
[----:B------:R-:W-:Y:S01]  /*1990*/  LOP3.LUT R16, R14, 0x7fffff, RZ, 0xc0, !PT ;  /* 0x007fffff0e107812 */ /* 0x000fe200078ec0ff */
[CCC-:B------:R-:W-:Y:S01]  /*19a0*/  FFMA.RP R14, R3.reuse, R17.reuse, R18.reuse ;  /* 0x00000011030e7223 */ /* 0x1c0fe20000008012 */
[----:B------:R-:W-:Y:S01]  /*19b0*/  FFMA.RM R3, R3, R17, R18 ;  /* 0x0000001103037223 */ /* 0x000fe20000004012 */
[----:B------:R-:W-:Y:S02]  /*19c0*/  IADD3 R17, PT, PT, R20, 0x20, RZ ;  /* 0x0000002014117810 */ /* 0x000fe40007ffe0ff */
[----:B------:R-:W-:-:S02]  /*19d0*/  LOP3.LUT R16, R16, 0x800000, RZ, 0xfc, !PT ;  /* 0x0080000010107812 */ /* 0x000fc400078efcff */
[----:B------:R-:W-:Y:S02]  /*19e0*/  IADD3 R18, PT, PT, -R20, RZ, RZ ;  /* 0x000000ff14127210 */ /* 0x000fe40007ffe1ff */
[----:B------:R-:W-:Y:S02]  /*19f0*/  SHF.L.U32 R17, R16, R17, RZ ;  /* 0x0000001110117219 */ /* 0x000fe400000006ff */
[----:B------:R-:W-:Y:S02]  /*1a00*/  FSETP.NEU.FTZ.AND P0, PT, R14, R3, PT ;  /* 0x000000030e00720b */ /* 0x000fe40003f1d000 */
[----:B------:R-:W-:Y:S02]  /*1a10*/  SEL R3, R18, RZ, P2 ;  /* 0x000000ff12037207 */ /* 0x000fe40001000000 */
[----:B------:R-:W-:Y:S02]  /*1a20*/  ISETP.NE.AND P1, PT, R17, RZ, P1 ;  /* 0x000000ff1100720c */ /* 0x000fe40000f25270 */
[----:B------:R-:W-:-:S02]  /*1a30*/  SHF.R.U32.HI R3, RZ, R3, R16 ;  /* 0x00000003ff037219 */ /* 0x000fc40000011610 */
[----:B------:R-:W-:Y:S02]  /*1a40*/  PLOP3.LUT P0, PT, P0, P1, PT, 0xf8, 0x8f ;  /* 0x00000000008f781c */ /* 0x000fe40000703f70 */
[----:B------:R-:W-:Y:S02]  /*1a50*/  SHF.R.U32.HI R17, RZ, 0x1, R3 ;  /* 0x00000001ff117819 */ /* 0x000fe40000011603 */
[----:B------:R-:W-:-:S04]  /*1a60*/  SEL R14, RZ, 0x1, !P0 ;  /* 0x00000001ff0e7807 */ /* 0x000fc80004000000 */
[----:B------:R-:W-:-:S04]  /*1a70*/  LOP3.LUT R14, R14, 0x1, R17, 0xf8, !PT ;  /* 0x000000010e0e7812 */ /* 0x000fc800078ef811 */
[----:B------:R-:W-:-:S04]  /*1a80*/  LOP3.LUT R14, R14, R3, RZ, 0xc0, !PT ;  /* 0x000000030e0e7212 */ /* 0x000fc800078ec0ff */
[----:B------:R-:W-:-:S04]  /*1a90*/  IADD3 R17, PT, PT, R17, R14, RZ ;  /* 0x0000000e11117210 */ /* 0x000fc80007ffe0ff */
[----:B------:R-:W-:Y:S01]  /*1aa0*/  LOP3.LUT R0, R17, R0, RZ, 0xfc, !PT ;  /* 0x0000000011007212 */ /* 0x000fe200078efcff */
[----:B------:R-:W-:Y:S06]  /*1ab0*/  BRA `(.L_x_53) ;  /* 0x0000000000107947 */ /* 0x000fec0003800000 */
.L_x_52:
[----:B------:R-:W-:-:S04]  /*1ac0*/  LOP3.LUT R0, R0, 0x80000000, RZ, 0xc0, !PT ;  /* 0x8000000000007812 */ /* 0x000fc800078ec0ff */
[----:B------:R-:W-:Y:S01]  /*1ad0*/  LOP3.LUT R0, R0, 0x7f800000, RZ, 0xfc, !PT ;  /* 0x7f80000000007812 */ /* 0x000fe200078efcff */
[----:B------:R-:W-:Y:S06]  /*1ae0*/  BRA `(.L_x_53) ;  /* 0x0000000000047947 */ /* 0x000fec0003800000 */
.L_x_51:
[----:B------:R-:W-:-:S07]  /*1af0*/  LEA R0, R19, R0, 0x17 ;  /* 0x0000000013007211 */ /* 0x000fce00078eb8ff */
.L_x_53:
[----:B------:R-:W-:Y:S05]  /*1b00*/  BSYNC.RECONVERGENT B3 ;  /* 0x0000000000037941 */ /* 0x000fea0003800200 */
.L_x_50:
[----:B------:R-:W-:Y:S05]  /*1b10*/  BRA `(.L_x_54) ;  /* 0x0000000000207947 */ /* 0x000fea0003800000 */
.L_x_49:
[----:B------:R-:W-:-:S04]  /*1b20*/  LOP3.LUT R0, R3, 0x80000000, R0, 0x48, !PT ;  /* 0x8000000003007812 */ /* 0x000fc800078e4800 */
[----:B------:R-:W-:Y:S01]  /*1b30*/  LOP3.LUT R0, R0, 0x7f800000, RZ, 0xfc, !PT ;  /* 0x7f80000000007812 */ /* 0x000fe200078efcff */
[----:B------:R-:W-:Y:S06]  /*1b40*/  BRA `(.L_x_54) ;  /* 0x0000000000147947 */ /* 0x000fec0003800000 */
.L_x_48:
[----:B------:R-:W-:Y:S01]  /*1b50*/  LOP3.LUT R0, R3, 0x80000000, R0, 0x48, !PT ;  /* 0x8000000003007812 */ /* 0x000fe200078e4800 */
[----:B------:R-:W-:Y:S06]  /*1b60*/  BRA `(.L_x_54) ;  /* 0x00000000000c7947 */ /* 0x000fec0003800000 */
.L_x_47:
[----:B------:R-:W0:Y:S01]  /*1b70*/  MUFU.RSQ R0, -QNAN ;  /* 0xffc0000000007908 */ /* 0x000e220000001400 */
[----:B------:R-:W-:Y:S05]  /*1b80*/  BRA `(.L_x_54) ;  /* 0x0000000000047947 */ /* 0x000fea0003800000 */
.L_x_46:
[----:B------:R-:W-:-:S07]  /*1b90*/  FADD.FTZ R0, R0, R3 ;  /* 0x0000000300007221 */ /* 0x000fce0000010000 */
.L_x_54:
[----:B------:R-:W-:Y:S05]  /*1ba0*/  BSYNC.RECONVERGENT B2 ;  /* 0x0000000000027941 */ /* 0x000fea0003800200 */
.L_x_44:
[----:B------:R-:W-:-:S04]  /*1bb0*/  HFMA2 R3, -RZ, RZ, 0, 0 ;  /* 0x00000000ff037431 */ /* 0x000fc800000001ff */
[----:B0-----:R-:W-:Y:S05]  /*1bc0*/  RET.REL.NODEC R2 `(_Z6kernelP6SpherePh) ;  /* 0xffffffe4020c7950 */ /* 0x001fea0003c3ffff */
.L_x_55:
[----:B------:R-:W-:-:S00]  /*1bd0*/  BRA `(.L_x_55) ;  /* 0xfffffffc00fc7947 */ /* 0x000fc0000383ffff */
[----:B------:R-:W-:-:S00]  /*1be0*/  NOP ;  /* 0x0000000000007918 */ /* 0x000fc00000000000 */
        /* <DEDUP_REMOVED lines=9> */
.L_x_57:


//--------------------- .nv.shared.reserved.0     --------------------------
	.section	.nv.shared.reserved.0,"aw",@nobits
	.weak		__nv_reservedSMEM_offset_0_alias
	.size		__nv_reservedSMEM_offset_0_alias, 0, 64
	.other		__nv_reservedSMEM_offset_0_alias,@"STO_CUDA_RESERVED_SHARED STV_DEFAULT"
__nv_reservedSMEM_offset_0_alias:
	.zero		0
	.zero		64


//--------------------- .nv.constant0._Z6kernelP6SpherePh --------------------------
	.section	.nv.constant0._Z6kernelP6SpherePh,"a",@progbits
	.sectionflags	@""
	.align	4
.nv.constant0._Z6kernelP6SpherePh:
	.zero		912


//--------------------- SYMBOLS --------------------------

	.type		.nv.reservedSmem.offset0,@object
	.size		.nv.reservedSmem.offset0,0x4
